//
// Generated by NVIDIA NVVM Compiler
//
// Compiler Build ID: CL-36424714
// Cuda compilation tools, release 13.0, V13.0.88
// Based on NVVM 20.0.0
//

.version 9.0
.target sm_100
.address_size 64

	// .globl	_Z7sum_GPUPfS_S_

.visible .entry _Z7sum_GPUPfS_S_(
	.param .u64 .ptr .align 1 _Z7sum_GPUPfS_S__param_0,
	.param .u64 .ptr .align 1 _Z7sum_GPUPfS_S__param_1,
	.param .u64 .ptr .align 1 _Z7sum_GPUPfS_S__param_2
)
{
	.reg .b32 	%r<5>;
	.reg .b32 	%f<6>;
	.reg .b64 	%rd<11>;

	ld.param.u64 	%rd1, [_Z7sum_GPUPfS_S__param_0];
	ld.param.u64 	%rd2, [_Z7sum_GPUPfS_S__param_1];
	ld.param.u64 	%rd3, [_Z7sum_GPUPfS_S__param_2];
	cvta.to.global.u64 	%rd4, %rd3;
	cvta.to.global.u64 	%rd5, %rd2;
	cvta.to.global.u64 	%rd6, %rd1;
	mov.u32 	%r1, %tid.x;
	mov.u32 	%r2, %ctaid.x;
	mov.u32 	%r3, %ntid.x;
	mad.lo.s32 	%r4, %r2, %r3, %r1;
	mul.wide.s32 	%rd7, %r4, 4;
	add.s64 	%rd8, %rd6, %rd7;
	ld.global.f32 	%f1, [%rd8];
	add.s64 	%rd9, %rd5, %rd7;
	ld.global.f32 	%f2, [%rd9];
	add.f32 	%f3, %f1, %f2;
	add.s64 	%rd10, %rd4, %rd7;
	ld.global.f32 	%f4, [%rd10];
	add.f32 	%f5, %f3, %f4;
	st.global.f32 	[%rd8], %f5;
	ret;

}


// ===== COMPILED SASS (sm_100) =====

	.target	sm_100

	.elftype	@"ET_EXEC"


//--------------------- .note.nv.tkinfo           --------------------------
	.section	.note.nv.tkinfo,"",@"SHT_NOTE"
	.sectionflags	@"SHF_NOTE_NV_TKINFO"
	.tkinfo
        /*0018*/ 	.word	0x00000002
        /*0030*/ 	.string	""
        /*0030*/ 	.string	"ptxas"
        /*0030*/ 	.string	"Cuda compilation tools, release 13.0, V13.0.88"
        /*0030*/ 	.string	"Build cuda_13.0.r13.0/compiler.36424714_0"
        /*0030*/ 	.string	"-arch sm_100 -m 64 "



//--------------------- .note.nv.cuinfo           --------------------------
	.section	.note.nv.cuinfo,"",@"SHT_NOTE"
	.sectionflags	@"SHF_NOTE_NV_CUINFO"
        /*0018*/ 	.short	0x0002
        /*001a*/ 	.short	0x0064
        /*001c*/ 	.short	0x0082
	.zero		2


//--------------------- .nv.info                  --------------------------
	.section	.nv.info,"",@"SHT_CUDA_INFO"
	.align	4


	//----- nvinfo : EIATTR_REGCOUNT
	.align		4
        /*0000*/ 	.byte	0x04, 0x2f
        /*0002*/ 	.short	(.L_1 - .L_0)
	.align		4
.L_0:
        /*0004*/ 	.word	index@(_Z7sum_GPUPfS_S_)
        /*0008*/ 	.word	0x0000000c


	//----- nvinfo : EIATTR_FRAME_SIZE
	.align		4
.L_1:
        /*000c*/ 	.byte	0x04, 0x11
        /*000e*/ 	.short	(.L_3 - .L_2)
	.align		4
.L_2:
        /*0010*/ 	.word	index@(_Z7sum_GPUPfS_S_)
        /*0014*/ 	.word	0x00000000


	//----- nvinfo : EIATTR_MIN_STACK_SIZE
	.align		4
.L_3:
        /*0018*/ 	.byte	0x04, 0x12
        /*001a*/ 	.short	(.L_5 - .L_4)
	.align		4
.L_4:
        /*001c*/ 	.word	index@(_Z7sum_GPUPfS_S_)
        /*0020*/ 	.word	0x00000000
.L_5:


//--------------------- .nv.compat                --------------------------
	.section	.nv.compat,"",@"SHT_CUDA_COMPAT_INFO"
	.align	4
        /*0000*/ 	.byte	0x02, 0x09, 0x00, 0x00, 0x02, 0x02, 0x01, 0x00, 0x02, 0x05, 0x05, 0x00, 0x03, 0x07, 0x01, 0x01
        /*0010*/ 	.byte	0x02, 0x03, 0x00, 0x00, 0x02, 0x06, 0x01, 0x00, 0x04, 0x0b, 0x08, 0x00, 0x09, 0x00, 0x00, 0x00
        /*0020*/ 	.byte	0x00, 0x00, 0x00, 0x00


//--------------------- .nv.info._Z7sum_GPUPfS_S_ --------------------------
	.section	.nv.info._Z7sum_GPUPfS_S_,"",@"SHT_CUDA_INFO"
	.sectionflags	@""
	.align	4


	//----- nvinfo : EIATTR_CUDA_API_VERSION
	.align		4
        /*0000*/ 	.byte	0x04, 0x37
        /*0002*/ 	.short	(.L_7 - .L_6)
.L_6:
        /*0004*/ 	.word	0x00000082


	//----- nvinfo : EIATTR_KPARAM_INFO
	.align		4
.L_7:
        /*0008*/ 	.byte	0x04, 0x17
        /*000a*/ 	.short	(.L_9 - .L_8)
.L_8:
        /*000c*/ 	.word	0x00000000
        /*0010*/ 	.short	0x0002
        /*0012*/ 	.short	0x0010
        /*0014*/ 	.byte	0x00, 0xf5, 0x21, 0x00


	//----- nvinfo : EIATTR_KPARAM_INFO
	.align		4
.L_9:
        /*0018*/ 	.byte	0x04, 0x17
        /*001a*/ 	.short	(.L_11 - .L_10)
.L_10:
        /*001c*/ 	.word	0x00000000
        /*0020*/ 	.short	0x0001
        /*0022*/ 	.short	0x0008
        /*0024*/ 	.byte	0x00, 0xf5, 0x21, 0x00


	//----- nvinfo : EIATTR_KPARAM_INFO
	.align		4
.L_11:
        /*0028*/ 	.byte	0x04, 0x17
        /*002a*/ 	.short	(.L_13 - .L_12)
.L_12:
        /*002c*/ 	.word	0x00000000
        /*0030*/ 	.short	0x0000
        /*0032*/ 	.short	0x0000
        /*0034*/ 	.byte	0x00, 0xf5, 0x21, 0x00


	//----- nvinfo : EIATTR_SPARSE_MMA_MASK
	.align		4
.L_13:
        /*0038*/ 	.byte	0x03, 0x50
        /*003a*/ 	.short	0x0000


	//----- nvinfo : EIATTR_MAXREG_COUNT
	.align		4
        /*003c*/ 	.byte	0x03, 0x1b
        /*003e*/ 	.short	0x00ff


	//----- nvinfo : EIATTR_MERCURY_ISA_VERSION
	.align		4
        /*0040*/ 	.byte	0x03, 0x5f
        /*0042*/ 	.short	0x0101


	//----- nvinfo : EIATTR_VRC_CTA_INIT_COUNT
	.align		4
        /*0044*/ 	.byte	0x02, 0x4a
	.zero		1
	.zero		1


	//----- nvinfo : EIATTR_EXIT_INSTR_OFFSETS
	.align		4
        /*0048*/ 	.byte	0x04, 0x1c
        /*004a*/ 	.short	(.L_15 - .L_14)


	//   ....[0]....
.L_14:
        /*004c*/ 	.word	0x00000120


	//----- nvinfo : EIATTR_CBANK_PARAM_SIZE
	.align		4
.L_15:
        /*0050*/ 	.byte	0x03, 0x19
        /*0052*/ 	.short	0x0018


	//----- nvinfo : EIATTR_PARAM_CBANK
	.align		4
        /*0054*/ 	.byte	0x04, 0x0a
        /*0056*/ 	.short	(.L_17 - .L_16)
	.align		4
.L_16:
        /*0058*/ 	.word	index@(.nv.constant0._Z7sum_GPUPfS_S_)
        /*005c*/ 	.short	0x0380
        /*005e*/ 	.short	0x0018


	//----- nvinfo : EIATTR_SW_WAR
	.align		4
.L_17:
        /*0060*/ 	.byte	0x04, 0x36
        /*0062*/ 	.short	(.L_19 - .L_18)
.L_18:
        /*0064*/ 	.word	0x00000008
.L_19:


//--------------------- .nv.callgraph             --------------------------
	.section	.nv.callgraph,"",@"SHT_CUDA_CALLGRAPH"
	.align	4
	.sectionentsize	8
	.align		4
        /*0000*/ 	.word	0x00000000
	.align		4
        /*0004*/ 	.word	0xffffffff
	.align		4
        /*0008*/ 	.word	0x00000000
	.align		4
        /*000c*/ 	.word	0xfffffffe
	.align		4
        /*0010*/ 	.word	0x00000000
	.align		4
        /*0014*/ 	.word	0xfffffffd
	.align		4
        /*0018*/ 	.word	0x00000000
	.align		4
        /*001c*/ 	.word	0xfffffffc


//--------------------- .text._Z7sum_GPUPfS_S_    --------------------------
	.section	.text._Z7sum_GPUPfS_S_,"ax",@progbits
	.align	128
        .global         _Z7sum_GPUPfS_S_
        .type           _Z7sum_GPUPfS_S_,@function
        .size           _Z7sum_GPUPfS_S_,(.L_x_1 - _Z7sum_GPUPfS_S_)
        .other          _Z7sum_GPUPfS_S_,@"STO_CUDA_ENTRY STV_DEFAULT"
_Z7sum_GPUPfS_S_:
.text._Z7sum_GPUPfS_S_:
[----:B------:R-:W-:Y:S01]  /*0000*/  LDC R1, c[0x0][0x37c] ;  /* 0x0000df00ff017b82 */ /* 0x000fe20000000800 */
[----:B------:R-:W0:Y:S07]  /*0010*/  S2R R9, SR_TID.X ;  /* 0x0000000000097919 */ /* 0x000e2e0000002100 */
[----:B------:R-:W0:Y:S01]  /*0020*/  S2UR UR6, SR_CTAID.X ;  /* 0x00000000000679c3 */ /* 0x000e220000002500 */
[----:B------:R-:W1:Y:S07]  /*0030*/  LDCU.64 UR4, c[0x0][0x358] ;  /* 0x00006b00ff0477ac */ /* 0x000e6e0008000a00 */
[----:B------:R-:W0:Y:S08]  /*0040*/  LDC R0, c[0x0][0x360] ;  /* 0x0000d800ff007b82 */ /* 0x000e300000000800 */
[----:B------:R-:W2:Y:S08]  /*0050*/  LDC.64 R4, c[0x0][0x388] ;  /* 0x0000e200ff047b82 */ /* 0x000eb00000000a00 */
[----:B------:R-:W3:Y:S08]  /*0060*/  LDC.64 R2, c[0x0][0x380] ;  /* 0x0000e000ff027b82 */ /* 0x000ef00000000a00 */
[----:B------:R-:W4:Y:S01]  /*0070*/  LDC.64 R6, c[0x0][0x390] ;  /* 0x0000e400ff067b82 */ /* 0x000f220000000a00 */
[----:B0-----:R-:W-:-:S04]  /*0080*/  IMAD R9, R0, UR6, R9 ;  /* 0x0000000600097c24 */ /* 0x001fc8000f8e0209 */
[----:B--2---:R-:W-:-:S06]  /*0090*/  IMAD.WIDE R4, R9, 0x4, R4 ;  /* 0x0000000409047825 */ /* 0x004fcc00078e0204 */
[----:B-1----:R-:W2:Y:S01]  /*00a0*/  LDG.E R5, desc[UR4][R4.64] ;  /* 0x0000000404057981 */ /* 0x002ea2000c1e1900 */
[----:B---3--:R-:W-:-:S05]  /*00b0*/  IMAD.WIDE R2, R9, 0x4, R2 ;  /* 0x0000000409027825 */ /* 0x008fca00078e0202 */
[----:B------:R-:W2:Y:S01]  /*00c0*/  LDG.E R0, desc[UR4][R2.64] ;  /* 0x0000000402007981 */ /* 0x000ea2000c1e1900 */
[----:B----4-:R-:W-:-:S06]  /*00d0*/  IMAD.WIDE R6, R9, 0x4, R6 ;  /* 0x0000000409067825 */ /* 0x010fcc00078e0206 */
[----:B------:R-:W3:Y:S01]  /*00e0*/  LDG.E R7, desc[UR4][R6.64] ;  /* 0x0000000406077981 */ /* 0x000ee2000c1e1900 */
[----:B--2---:R-:W-:-:S04]  /*00f0*/  FADD R0, R0, R5 ;  /* 0x0000000500007221 */ /* 0x004fc80000000000 */
[----:B---3--:R-:W-:-:S05]  /*0100*/  FADD R9, R0, R7 ;  /* 0x0000000700097221 */ /* 0x008fca0000000000 */
[----:B------:R-:W-:Y:S01]  /*0110*/  STG.E desc[UR4][R2.64], R9 ;  /* 0x0000000902007986 */ /* 0x000fe2000c101904 */
[----:B------:R-:W-:Y:S05]  /*0120*/  EXIT ;  /* 0x000000000000794d */ /* 0x000fea0003800000 */
.L_x_0:
[----:B------:R-:W-:-:S00]  /*0130*/  BRA `(.L_x_0) ;  /* 0xfffffffc00fc7947 */ /* 0x000fc0000383ffff */
[----:B------:R-:W-:-:S00]  /*0140*/  NOP ;  /* 0x0000000000007918 */ /* 0x000fc00000000000 */
        /* <DEDUP_REMOVED lines=11> */
.L_x_1:


//--------------------- .nv.shared.reserved.0     --------------------------
	.section	.nv.shared.reserved.0,"aw",@nobits
	.weak		__nv_reservedSMEM_offset_0_alias
	.size		__nv_reservedSMEM_offset_0_alias, 0, 64
	.other		__nv_reservedSMEM_offset_0_alias,@"STO_CUDA_RESERVED_SHARED STV_DEFAULT"
__nv_reservedSMEM_offset_0_alias:
	.zero		0
	.zero		64


//--------------------- .nv.constant0._Z7sum_GPUPfS_S_ --------------------------
	.section	.nv.constant0._Z7sum_GPUPfS_S_,"a",@progbits
	.sectionflags	@""
	.align	4
.nv.constant0._Z7sum_GPUPfS_S_:
	.zero		920


//--------------------- SYMBOLS --------------------------

	.type		.nv.reservedSmem.offset0,@object
	.size		.nv.reservedSmem.offset0,0x4
